	.headerflags	@"EF_CUDA_TEXMODE_UNIFIED EF_CUDA_64BIT_ADDRESS EF_CUDA_ACCELERATORS EF_CUDA_SM90 EF_CUDA_VIRTUAL_SM(EF_CUDA_SM90)"
	.elftype	@"ET_EXEC"


//--------------------- .nv.info                  --------------------------
	.section	.nv.info,"",@"SHT_CUDA_INFO"
	.align	4


	//----- nvinfo : EIATTR_REGCOUNT
	.align		4
        /*0000*/ 	.byte	0x04, 0x2f
        /*0002*/ 	.short	(.L_1 - .L_0)
	.align		4
.L_0:
        /*0004*/ 	.word	index@(triton_poi_fused__softmax_div_masked_fill_2)
        /*0008*/ 	.word	0x00000019


	//----- nvinfo : EIATTR_MIN_STACK_SIZE
	.align		4
.L_1:
        /*000c*/ 	.byte	0x04, 0x12
        /*000e*/ 	.short	(.L_3 - .L_2)
	.align		4
.L_2:
        /*0010*/ 	.word	index@(triton_poi_fused__softmax_div_masked_fill_2)
        /*0014*/ 	.word	0x00000000


	//----- nvinfo : EIATTR_FRAME_SIZE
	.align		4
.L_3:
        /*0018*/ 	.byte	0x04, 0x11
        /*001a*/ 	.short	(.L_5 - .L_4)
	.align		4
.L_4:
        /*001c*/ 	.word	index@(triton_poi_fused__softmax_div_masked_fill_2)
        /*0020*/ 	.word	0x00000000


	//----- nvinfo : EIATTR_MIN_STACK_SIZE
	.align		4
.L_5:
        /*0024*/ 	.byte	0x04, 0x12
        /*0026*/ 	.short	(.L_7 - .L_6)
	.align		4
.L_6:
        /*0028*/ 	.word	index@(triton_poi_fused__softmax_div_masked_fill_2)
        /*002c*/ 	.word	0x00000000
.L_7:


//--------------------- .nv.info.triton_poi_fused__softmax_div_masked_fill_2 --------------------------
	.section	.nv.info.triton_poi_fused__softmax_div_masked_fill_2,"",@"SHT_CUDA_INFO"
	.sectionflags	@""
	.align	4


	//----- nvinfo : EIATTR_CUDA_API_VERSION
	.align		4
        /*0000*/ 	.byte	0x04, 0x37
        /*0002*/ 	.short	(.L_9 - .L_8)
.L_8:
        /*0004*/ 	.word	0x0000007c


	//----- nvinfo : EIATTR_KPARAM_INFO
	.align		4
.L_9:
        /*0008*/ 	.byte	0x04, 0x17
        /*000a*/ 	.short	(.L_11 - .L_10)
.L_10:
        /*000c*/ 	.word	0x00000000
        /*0010*/ 	.short	0x0004
        /*0012*/ 	.short	0x0020
        /*0014*/ 	.byte	0x00, 0xf0, 0x11, 0x00


	//----- nvinfo : EIATTR_KPARAM_INFO
	.align		4
.L_11:
        /*0018*/ 	.byte	0x04, 0x17
        /*001a*/ 	.short	(.L_13 - .L_12)
.L_12:
        /*001c*/ 	.word	0x00000000
        /*0020*/ 	.short	0x0003
        /*0022*/ 	.short	0x0018
        /*0024*/ 	.byte	0x00, 0xf4, 0x21, 0x00


	//----- nvinfo : EIATTR_KPARAM_INFO
	.align		4
.L_13:
        /*0028*/ 	.byte	0x04, 0x17
        /*002a*/ 	.short	(.L_15 - .L_14)
.L_14:
        /*002c*/ 	.word	0x00000000
        /*0030*/ 	.short	0x0002
        /*0032*/ 	.short	0x0010
        /*0034*/ 	.byte	0x00, 0xf4, 0x21, 0x00


	//----- nvinfo : EIATTR_KPARAM_INFO
	.align		4
.L_15:
        /*0038*/ 	.byte	0x04, 0x17
        /*003a*/ 	.short	(.L_17 - .L_16)
.L_16:
        /*003c*/ 	.word	0x00000000
        /*0040*/ 	.short	0x0001
        /*0042*/ 	.short	0x0008
        /*0044*/ 	.byte	0x00, 0xf4, 0x21, 0x00


	//----- nvinfo : EIATTR_KPARAM_INFO
	.align		4
.L_17:
        /*0048*/ 	.byte	0x04, 0x17
        /*004a*/ 	.short	(.L_19 - .L_18)
.L_18:
        /*004c*/ 	.word	0x00000000
        /*0050*/ 	.short	0x0000
        /*0052*/ 	.short	0x0000
        /*0054*/ 	.byte	0x00, 0xf4, 0x21, 0x00


	//----- nvinfo : EIATTR_SPARSE_MMA_MASK
	.align		4
.L_19:
        /*0058*/ 	.byte	0x03, 0x50
        /*005a*/ 	.short	0x0000


	//----- nvinfo : EIATTR_MAXREG_COUNT
	.align		4
        /*005c*/ 	.byte	0x03, 0x1b
        /*005e*/ 	.short	0x00ff


	//----- nvinfo : EIATTR_EXIT_INSTR_OFFSETS
	.align		4
        /*0060*/ 	.byte	0x04, 0x1c
        /*0062*/ 	.short	(.L_21 - .L_20)


	//   ....[0]....
.L_20:
        /*0064*/ 	.word	0x000008d0


	//   ....[1]....
        /*0068*/ 	.word	0x000008f0


	//----- nvinfo : EIATTR_REQNTID
	.align		4
.L_21:
        /*006c*/ 	.byte	0x04, 0x10
        /*006e*/ 	.short	(.L_23 - .L_22)
.L_22:
        /*0070*/ 	.word	0x00000020
        /*0074*/ 	.word	0x00000001
        /*0078*/ 	.word	0x00000001


	//----- nvinfo : EIATTR_CBANK_PARAM_SIZE
	.align		4
.L_23:
        /*007c*/ 	.byte	0x03, 0x19
        /*007e*/ 	.short	0x0024


	//----- nvinfo : EIATTR_PARAM_CBANK
	.align		4
        /*0080*/ 	.byte	0x04, 0x0a
        /*0082*/ 	.short	(.L_25 - .L_24)
	.align		4
.L_24:
        /*0084*/ 	.word	index@(.nv.constant0.triton_poi_fused__softmax_div_masked_fill_2)
        /*0088*/ 	.short	0x0210
        /*008a*/ 	.short	0x0024


	//----- nvinfo : EIATTR_SW_WAR
	.align		4
.L_25:
        /*008c*/ 	.byte	0x04, 0x36
        /*008e*/ 	.short	(.L_27 - .L_26)
.L_26:
        /*0090*/ 	.word	0x00000008
.L_27:


//--------------------- .nv.callgraph             --------------------------
	.section	.nv.callgraph,"",@"SHT_CUDA_CALLGRAPH"
	.align	4
	.sectionentsize	8
	.align		4
        /*0000*/ 	.word	0x00000000
	.align		4
        /*0004*/ 	.word	0xffffffff
	.align		4
        /*0008*/ 	.word	0x00000000
	.align		4
        /*000c*/ 	.word	0xfffffffe
	.align		4
        /*0010*/ 	.word	0x00000000
	.align		4
        /*0014*/ 	.word	0xfffffffd
	.align		4
        /*0018*/ 	.word	0x00000000
	.align		4
        /*001c*/ 	.word	0xfffffffc


//--------------------- .text.triton_poi_fused__softmax_div_masked_fill_2 --------------------------
	.section	.text.triton_poi_fused__softmax_div_masked_fill_2,"ax",@progbits
	.align	128
        .global         triton_poi_fused__softmax_div_masked_fill_2
        .type           triton_poi_fused__softmax_div_masked_fill_2,@function
        .size           triton_poi_fused__softmax_div_masked_fill_2,(.L_x_1 - triton_poi_fused__softmax_div_masked_fill_2)
        .other          triton_poi_fused__softmax_div_masked_fill_2,@"STO_CUDA_ENTRY STV_DEFAULT"
triton_poi_fused__softmax_div_masked_fill_2:
.text.triton_poi_fused__softmax_div_masked_fill_2:
[----:B------:R-:W0:Y:S01]  /*0000*/  LDC R1, c[0x0][0x28] ;  /* 0x00000a00ff017b82 */ /* 0x000e220000000800 */
[----:B------:R-:W1:Y:S07]  /*0010*/  S2R R0, SR_TID.X ;  /* 0x0000000000007919 */ /* 0x000e6e0000002100 */
[----:B------:R-:W2:Y:S01]  /*0020*/  LDC.64 R6, c[0x0][0x218] ;  /* 0x00008600ff067b82 */ /* 0x000ea20000000a00 */
[----:B------:R-:W-:Y:S01]  /*0030*/  ULDC.64 UR4, c[0x0][0x210] ;  /* 0x0000840000047ab9 */ /* 0x000fe20000000a00 */
[----:B------:R-:W-:Y:S01]  /*0040*/  PRMT R21, RZ, 0x7610, R21 ;  /* 0x00007610ff157816 */ /* 0x000fe20000000015 */
[----:B------:R-:W3:Y:S01]  /*0050*/  S2R R3, SR_CTAID.X ;  /* 0x0000000000037919 */ /* 0x000ee20000002500 */
[----:B------:R-:W-:Y:S01]  /*0060*/  PRMT R9, RZ, 0x7610, R9 ;  /* 0x00007610ff097816 */ /* 0x000fe20000000009 */
[----:B------:R-:W-:-:S02]  /*0070*/  IMAD.MOV.U32 R2, RZ, RZ, RZ ;  /* 0x000000ffff027224 */ /* 0x000fc400078e00ff */
[----:B------:R-:W-:Y:S02]  /*0080*/  IMAD.MOV.U32 R11, RZ, RZ, RZ ;  /* 0x000000ffff0b7224 */ /* 0x000fe400078e00ff */
[----:B-1----:R-:W-:-:S05]  /*0090*/  IMAD.SHL.U32 R0, R0, 0x2, RZ ;  /* 0x0000000200007824 */ /* 0x002fca00078e00ff */
[----:B------:R-:W-:-:S05]  /*00a0*/  LOP3.LUT R0, R0, 0x3e, RZ, 0xc0, !PT ;  /* 0x0000003e00007812 */ /* 0x000fca00078ec0ff */
[----:B---3--:R-:W-:-:S04]  /*00b0*/  IMAD R0, R3, 0x40, R0 ;  /* 0x0000004003007824 */ /* 0x008fc800078e0200 */
[C---:B------:R-:W-:Y:S01]  /*00c0*/  IMAD.SHL.U32 R3, R0.reuse, 0x4, RZ ;  /* 0x0000000400037824 */ /* 0x040fe200078e00ff */
[----:B------:R-:W-:-:S03]  /*00d0*/  ISETP.GE.AND P0, PT, R0, 0x40, PT ;  /* 0x000000400000780c */ /* 0x000fc60003f06270 */
[----:B--2---:R-:W-:Y:S01]  /*00e0*/  IMAD.WIDE R6, R3, 0x4, R6 ;  /* 0x0000000403067825 */ /* 0x004fe200078e0206 */
[----:B------:R-:W-:-:S04]  /*00f0*/  IADD3 R4, P1, R3, UR4, RZ ;  /* 0x0000000403047c10 */ /* 0x000fc8000ff3e0ff */
[----:B------:R-:W-:Y:S01]  /*0100*/  LEA.HI.X.SX32 R5, R3, UR5, 0x1, P1 ;  /* 0x0000000503057c11 */ /* 0x000fe200088f0eff */
[----:B------:R-:W-:-:S04]  /*0110*/  ULDC.64 UR4, c[0x0][0x208] ;  /* 0x0000820000047ab9 */ /* 0x000fc80000000a00 */
[----:B------:R-:W2:Y:S04]  /*0120*/  @!P0 LDG.E.EL.U8 R21, desc[UR4][R4.64] ;  /* 0x0000000404158981 */ /* 0x000ea8000c2e1100 */
[----:B------:R-:W3:Y:S04]  /*0130*/  @!P0 LDG.E.EL.U8 R9, desc[UR4][R4.64+0x1] ;  /* 0x0000010404098981 */ /* 0x000ee8000c2e1100 */
[----:B------:R-:W4:Y:S04]  /*0140*/  @!P0 LDG.E.EL R2, desc[UR4][R6.64] ;  /* 0x0000000406028981 */ /* 0x000f28000c2e1900 */
[----:B------:R-:W5:Y:S01]  /*0150*/  @!P0 LDG.E.EL R11, desc[UR4][R6.64+0x4] ;  /* 0x00000404060b8981 */ /* 0x000f62000c2e1900 */
[----:B------:R-:W-:Y:S01]  /*0160*/  PRMT R13, RZ, 0x7610, R13 ;  /* 0x00007610ff0d7816 */ /* 0x000fe2000000000d */
[----:B------:R-:W-:Y:S01]  /*0170*/  IMAD.MOV.U32 R15, RZ, RZ, RZ ;  /* 0x000000ffff0f7224 */ /* 0x000fe200078e00ff */
[----:B------:R-:W-:-:S02]  /*0180*/  PRMT R3, RZ, 0x7610, R3 ;  /* 0x00007610ff037816 */ /* 0x000fc40000000003 */
[----:B------:R-:W-:Y:S02]  /*0190*/  PRMT R10, RZ, 0x7610, R10 ;  /* 0x00007610ff0a7816 */ /* 0x000fe4000000000a */
[----:B------:R-:W5:Y:S01]  /*01a0*/  @!P0 LDG.E.EL.U8 R13, desc[UR4][R4.64+0x2] ;  /* 0x00000204040d8981 */ /* 0x000f62000c2e1100 */
[----:B------:R-:W-:-:S03]  /*01b0*/  IMAD.MOV.U32 R8, RZ, RZ, RZ ;  /* 0x000000ffff087224 */ /* 0x000fc600078e00ff */
[----:B------:R-:W5:Y:S01]  /*01c0*/  @!P0 LDG.E.EL R15, desc[UR4][R6.64+0x8] ;  /* 0x00000804060f8981 */ /* 0x000f62000c2e1900 */
[----:B------:R-:W-:-:S03]  /*01d0*/  IMAD.MOV.U32 R12, RZ, RZ, RZ ;  /* 0x000000ffff0c7224 */ /* 0x000fc600078e00ff */
[----:B------:R-:W5:Y:S01]  /*01e0*/  @!P0 LDG.E.EL.U8 R3, desc[UR4][R4.64+0x4] ;  /* 0x0000040404038981 */ /* 0x000f62000c2e1100 */
[----:B------:R-:W-:-:S03]  /*01f0*/  PRMT R17, RZ, 0x7610, R17 ;  /* 0x00007610ff117816 */ /* 0x000fc60000000011 */
[----:B------:R-:W5:Y:S01]  /*0200*/  @!P0 LDG.E.EL.U8 R10, desc[UR4][R4.64+0x5] ;  /* 0x00000504040a8981 */ /* 0x000f62000c2e1100 */
[----:B------:R-:W-:-:S03]  /*0210*/  IMAD.MOV.U32 R19, RZ, RZ, RZ ;  /* 0x000000ffff137224 */ /* 0x000fc600078e00ff */
[----:B------:R-:W5:Y:S04]  /*0220*/  @!P0 LDG.E.EL R8, desc[UR4][R6.64+0x10] ;  /* 0x0000100406088981 */ /* 0x000f68000c2e1900 */
[----:B------:R-:W5:Y:S04]  /*0230*/  @!P0 LDG.E.EL R12, desc[UR4][R6.64+0x14] ;  /* 0x00001404060c8981 */ /* 0x000f68000c2e1900 */
[----:B------:R-:W5:Y:S01]  /*0240*/  @!P0 LDG.E.EL.U8 R17, desc[UR4][R4.64+0x3] ;  /* 0x0000030404118981 */ /* 0x000f62000c2e1100 */
[----:B------:R-:W-:-:S03]  /*0250*/  PRMT R14, RZ, 0x7610, R14 ;  /* 0x00007610ff0e7816 */ /* 0x000fc6000000000e */
[----:B------:R-:W5:Y:S01]  /*0260*/  @!P0 LDG.E.EL R19, desc[UR4][R6.64+0xc] ;  /* 0x00000c0406138981 */ /* 0x000f62000c2e1900 */
[----:B------:R-:W-:-:S03]  /*0270*/  IMAD.MOV.U32 R16, RZ, RZ, RZ ;  /* 0x000000ffff107224 */ /* 0x000fc600078e00ff */
[----:B------:R-:W5:Y:S04]  /*0280*/  @!P0 LDG.E.EL.U8 R14, desc[UR4][R4.64+0x6] ;  /* 0x00000604040e8981 */ /* 0x000f68000c2e1100 */
[----:B------:R-:W5:Y:S01]  /*0290*/  @!P0 LDG.E.EL R16, desc[UR4][R6.64+0x18] ;  /* 0x0000180406108981 */ /* 0x000f62000c2e1900 */
[----:B------:R-:W-:Y:S01]  /*02a0*/  PRMT R18, RZ, 0x7610, R18 ;  /* 0x00007610ff127816 */ /* 0x000fe20000000012 */
[----:B------:R-:W-:-:S05]  /*02b0*/  IMAD.MOV.U32 R20, RZ, RZ, RZ ;  /* 0x000000ffff147224 */ /* 0x000fca00078e00ff */
[----:B------:R-:W5:Y:S04]  /*02c0*/  @!P0 LDG.E.EL.U8 R18, desc[UR4][R4.64+0x7] ;  /* 0x0000070404128981 */ /* 0x000f68000c2e1100 */
[----:B------:R1:W5:Y:S02]  /*02d0*/  @!P0 LDG.E.EL R20, desc[UR4][R6.64+0x1c] ;  /* 0x00001c0406148981 */ /* 0x000364000c2e1900 */
[----:B-1----:R-:W1:Y:S02]  /*02e0*/  LDC.64 R6, c[0x0][0x228] ;  /* 0x00008a00ff067b82 */ /* 0x002e640000000a00 */
[----:B-1----:R-:W-:Y:S01]  /*02f0*/  IMAD.WIDE R6, R0, 0x4, R6 ;  /* 0x0000000400067825 */ /* 0x002fe200078e0206 */
[----:B--2---:R-:W-:Y:S02]  /*0300*/  LOP3.LUT P2, RZ, R21, 0xff, RZ, 0xc0, !PT ;  /* 0x000000ff15ff7812 */ /* 0x004fe4000784c0ff */
[----:B---3--:R-:W-:-:S02]  /*0310*/  LOP3.LUT P1, RZ, R9, 0xff, RZ, 0xc0, !PT ;  /* 0x000000ff09ff7812 */ /* 0x008fc4000782c0ff */
[----:B----4-:R-:W-:Y:S02]  /*0320*/  FSEL R9, R2, -10000, !P2 ;  /* 0xc61c400002097808 */ /* 0x010fe40005000000 */
[----:B-----5:R-:W-:Y:S02]  /*0330*/  FSEL R22, R11, -10000, !P1 ;  /* 0xc61c40000b167808 */ /* 0x020fe40004800000 */
[C---:B------:R-:W-:Y:S02]  /*0340*/  FSETP.NAN.AND P2, PT, R9.reuse, R9, PT ;  /* 0x000000090900720b */ /* 0x040fe40003f48000 */
[----:B------:R-:W-:-:S04]  /*0350*/  FSETP.GT.AND P1, PT, R9, R22, PT ;  /* 0x000000160900720b */ /* 0x000fc80003f24000 */
[----:B------:R-:W-:Y:S02]  /*0360*/  FSEL R2, R9, R22, P1 ;  /* 0x0000001609027208 */ /* 0x000fe40000800000 */
[----:B------:R-:W-:Y:S02]  /*0370*/  LOP3.LUT P1, RZ, R13, 0xff, RZ, 0xc0, !PT ;  /* 0x000000ff0dff7812 */ /* 0x000fe4000782c0ff */
[----:B------:R-:W-:Y:S02]  /*0380*/  FSEL R2, R9, R2, P2 ;  /* 0x0000000209027208 */ /* 0x000fe40001000000 */
[----:B------:R-:W-:Y:S02]  /*0390*/  FSEL R15, R15, -10000, !P1 ;  /* 0xc61c40000f0f7808 */ /* 0x000fe40004800000 */
[----:B------:R-:W-:Y:S02]  /*03a0*/  FSETP.NAN.AND P2, PT, R2, R2, PT ;  /* 0x000000020200720b */ /* 0x000fe40003f48000 */
[----:B------:R-:W-:-:S02]  /*03b0*/  LOP3.LUT P4, RZ, R3, 0xff, RZ, 0xc0, !PT ;  /* 0x000000ff03ff7812 */ /* 0x000fc4000788c0ff */
[----:B------:R-:W-:Y:S02]  /*03c0*/  LOP3.LUT P3, RZ, R10, 0xff, RZ, 0xc0, !PT ;  /* 0x000000ff0aff7812 */ /* 0x000fe4000786c0ff */
[----:B------:R-:W-:Y:S02]  /*03d0*/  FSETP.GT.AND P1, PT, R2, R15, PT ;  /* 0x0000000f0200720b */ /* 0x000fe40003f24000 */
[----:B------:R-:W-:Y:S02]  /*03e0*/  FSEL R8, R8, -10000, !P4 ;  /* 0xc61c400008087808 */ /* 0x000fe40006000000 */
[----:B0-----:R-:W-:-:S03]  /*03f0*/  FSEL R5, R12, -10000, !P3 ;  /* 0xc61c40000c057808 */ /* 0x001fc60005800000 */
[----:B------:R-:W-:Y:S02]  /*0400*/  @!P2 FSEL R2, R2, R15, P1 ;  /* 0x0000000f0202a208 */ /* 0x000fe40000800000 */
[-C--:B------:R-:W-:Y:S02]  /*0410*/  FSETP.GT.AND P2, PT, R8, R5.reuse, PT ;  /* 0x000000050800720b */ /* 0x080fe40003f44000 */
[----:B------:R-:W-:Y:S02]  /*0420*/  FSETP.NAN.AND P1, PT, R2, R2, PT ;  /* 0x000000020200720b */ /* 0x000fe40003f28000 */
[----:B------:R-:W-:Y:S02]  /*0430*/  LOP3.LUT P4, RZ, R17, 0xff, RZ, 0xc0, !PT ;  /* 0x000000ff11ff7812 */ /* 0x000fe4000788c0ff */
[C---:B------:R-:W-:Y:S02]  /*0440*/  FSETP.NAN.AND P3, PT, R8.reuse, R8, PT ;  /* 0x000000080800720b */ /* 0x040fe40003f68000 */
[----:B------:R-:W-:-:S02]  /*0450*/  FSEL R3, R8, R5, P2 ;  /* 0x0000000508037208 */ /* 0x000fc40001000000 */
[----:B------:R-:W-:Y:S02]  /*0460*/  FSEL R19, R19, -10000, !P4 ;  /* 0xc61c400013137808 */ /* 0x000fe40006000000 */
[----:B------:R-:W-:Y:S02]  /*0470*/  FSEL R3, R8, R3, P3 ;  /* 0x0000000308037208 */ /* 0x000fe40001800000 */
[----:B------:R-:W-:Y:S02]  /*0480*/  FSETP.GT.AND P3, PT, R2, R19, PT ;  /* 0x000000130200720b */ /* 0x000fe40003f64000 */
[----:B------:R-:W-:Y:S02]  /*0490*/  FSETP.NAN.AND P2, PT, R3, R3, PT ;  /* 0x000000030300720b */ /* 0x000fe40003f48000 */
[----:B------:R-:W-:Y:S02]  /*04a0*/  LOP3.LUT P4, RZ, R14, 0xff, RZ, 0xc0, !PT ;  /* 0x000000ff0eff7812 */ /* 0x000fe4000788c0ff */
[----:B------:R-:W-:-:S02]  /*04b0*/  @!P1 FSEL R2, R2, R19, P3 ;  /* 0x0000001302029208 */ /* 0x000fc40001800000 */
[----:B------:R-:W-:-:S03]  /*04c0*/  FSEL R16, R16, -10000, !P4 ;  /* 0xc61c400010107808 */ /* 0x000fc60006000000 */
[--C-:B------:R-:W-:Y:S01]  /*04d0*/  FADD R9, R9, -R2.reuse ;  /* 0x8000000209097221 */ /* 0x100fe20000000000 */
[-C--:B------:R-:W-:Y:S01]  /*04e0*/  FSETP.GT.AND P1, PT, R3, R16.reuse, PT ;  /* 0x000000100300720b */ /* 0x080fe20003f24000 */
[--C-:B------:R-:W-:Y:S01]  /*04f0*/  FADD R22, R22, -R2.reuse ;  /* 0x8000000216167221 */ /* 0x100fe20000000000 */
[--C-:B------:R-:W-:Y:S01]  /*0500*/  FADD R15, R15, -R2.reuse ;  /* 0x800000020f0f7221 */ /* 0x100fe20000000000 */
[----:B------:R-:W-:Y:S01]  /*0510*/  FMUL R9, R9, 1.4426950216293334961 ;  /* 0x3fb8aa3b09097820 */ /* 0x000fe20000400000 */
[----:B------:R-:W-:Y:S01]  /*0520*/  @!P2 FSEL R3, R3, R16, P1 ;  /* 0x000000100303a208 */ /* 0x000fe20000800000 */
[----:B------:R-:W-:Y:S01]  /*0530*/  FMUL R22, R22, 1.4426950216293334961 ;  /* 0x3fb8aa3b16167820 */ /* 0x000fe20000400000 */
[----:B------:R-:W-:Y:S01]  /*0540*/  LOP3.LUT P1, RZ, R18, 0xff, RZ, 0xc0, !PT ;  /* 0x000000ff12ff7812 */ /* 0x000fe2000782c0ff */
[----:B------:R-:W-:Y:S01]  /*0550*/  FMUL R15, R15, 1.4426950216293334961 ;  /* 0x3fb8aa3b0f0f7820 */ /* 0x000fe20000400000 */
[----:B------:R-:W-:Y:S01]  /*0560*/  FSETP.GEU.AND P6, PT, R9, -126, PT ;  /* 0xc2fc00000900780b */ /* 0x000fe20003fce000 */
[----:B------:R-:W-:Y:S01]  /*0570*/  FADD R19, R19, -R2 ;  /* 0x8000000213137221 */ /* 0x000fe20000000000 */
[----:B------:R-:W-:-:S02]  /*0580*/  FSETP.NAN.AND P2, PT, R3, R3, PT ;  /* 0x000000030300720b */ /* 0x000fc40003f48000 */
[----:B------:R-:W-:Y:S01]  /*0590*/  FSETP.GEU.AND P5, PT, R22, -126, PT ;  /* 0xc2fc00001600780b */ /* 0x000fe20003fae000 */
[----:B------:R-:W-:Y:S01]  /*05a0*/  FMUL R19, R19, 1.4426950216293334961 ;  /* 0x3fb8aa3b13137820 */ /* 0x000fe20000400000 */
[----:B------:R-:W-:Y:S02]  /*05b0*/  FSEL R20, R20, -10000, !P1 ;  /* 0xc61c400014147808 */ /* 0x000fe40004800000 */
[----:B------:R-:W-:Y:S02]  /*05c0*/  FSETP.GEU.AND P3, PT, R15, -126, PT ;  /* 0xc2fc00000f00780b */ /* 0x000fe40003f6e000 */
[----:B------:R-:W-:-:S03]  /*05d0*/  FSETP.GT.AND P1, PT, R3, R20, PT ;  /* 0x000000140300720b */ /* 0x000fc60003f24000 */
[----:B------:R-:W-:Y:S02]  /*05e0*/  @!P6 FMUL R9, R9, 0.5 ;  /* 0x3f0000000909e820 */ /* 0x000fe40000400000 */
[----:B------:R-:W-:Y:S02]  /*05f0*/  @!P2 FSEL R3, R3, R20, P1 ;  /* 0x000000140303a208 */ /* 0x000fe40000800000 */
[----:B------:R-:W-:Y:S01]  /*0600*/  @!P5 FMUL R22, R22, 0.5 ;  /* 0x3f0000001616d820 */ /* 0x000fe20000400000 */
[----:B------:R-:W-:Y:S01]  /*0610*/  FSETP.GEU.AND P2, PT, R19, -126, PT ;  /* 0xc2fc00001300780b */ /* 0x000fe20003f4e000 */
[----:B------:R-:W0:Y:S01]  /*0620*/  MUFU.EX2 R9, R9 ;  /* 0x0000000900097308 */ /* 0x000e220000000800 */
[--C-:B------:R-:W-:Y:S01]  /*0630*/  FADD R8, R8, -R3.reuse ;  /* 0x8000000308087221 */ /* 0x100fe20000000000 */
[--C-:B------:R-:W-:Y:S01]  /*0640*/  FADD R5, R5, -R3.reuse ;  /* 0x8000000305057221 */ /* 0x100fe20000000000 */
[--C-:B------:R-:W-:Y:S01]  /*0650*/  FADD R16, R16, -R3.reuse ;  /* 0x8000000310107221 */ /* 0x100fe20000000000 */
[----:B------:R-:W-:Y:S01]  /*0660*/  FADD R20, R20, -R3 ;  /* 0x8000000314147221 */ /* 0x000fe20000000000 */
[----:B------:R-:W-:Y:S01]  /*0670*/  FMUL R8, R8, 1.4426950216293334961 ;  /* 0x3fb8aa3b08087820 */ /* 0x000fe20000400000 */
[----:B------:R-:W-:Y:S01]  /*0680*/  FMUL R10, R5, 1.4426950216293334961 ;  /* 0x3fb8aa3b050a7820 */ /* 0x000fe20000400000 */
[----:B------:R-:W-:Y:S01]  /*0690*/  FMUL R16, R16, 1.4426950216293334961 ;  /* 0x3fb8aa3b10107820 */ /* 0x000fe20000400000 */
[----:B------:R-:W1:Y:S01]  /*06a0*/  MUFU.EX2 R22, R22 ;  /* 0x0000001600167308 */ /* 0x000e620000000800 */
[----:B------:R-:W-:Y:S01]  /*06b0*/  FMUL R20, R20, 1.4426950216293334961 ;  /* 0x3fb8aa3b14147820 */ /* 0x000fe20000400000 */
[----:B------:R-:W-:Y:S01]  /*06c0*/  FSETP.GEU.AND P1, PT, R8, -126, PT ;  /* 0xc2fc00000800780b */ /* 0x000fe20003f2e000 */
[----:B------:R-:W2:Y:S01]  /*06d0*/  LDC.64 R4, c[0x0][0x220] ;  /* 0x00008800ff047b82 */ /* 0x000ea20000000a00 */
[----:B------:R-:W-:Y:S01]  /*06e0*/  FSETP.GEU.AND P4, PT, R10, -126, PT ;  /* 0xc2fc00000a00780b */ /* 0x000fe20003f8e000 */
[----:B------:R-:W-:Y:S01]  /*06f0*/  @!P3 FMUL R15, R15, 0.5 ;  /* 0x3f0000000f0fb820 */ /* 0x000fe20000400000 */
[----:B------:R-:W-:Y:S01]  /*0700*/  @!P2 FMUL R19, R19, 0.5 ;  /* 0x3f0000001313a820 */ /* 0x000fe20000400000 */
[----:B0-----:R-:W-:Y:S01]  /*0710*/  @!P6 FMUL R9, R9, R9 ;  /* 0x000000090909e220 */ /* 0x001fe20000400000 */
[----:B------:R-:W-:Y:S01]  /*0720*/  FSETP.GEU.AND P6, PT, R16, -126, PT ;  /* 0xc2fc00001000780b */ /* 0x000fe20003fce000 */
[----:B------:R-:W0:Y:S01]  /*0730*/  MUFU.EX2 R12, R15 ;  /* 0x0000000f000c7308 */ /* 0x000e220000000800 */
[----:B-1----:R-:W-:Y:S01]  /*0740*/  @!P5 FMUL R22, R22, R22 ;  /* 0x000000161616d220 */ /* 0x002fe20000400000 */
[----:B------:R-:W-:-:S04]  /*0750*/  FSETP.GEU.AND P5, PT, R20, -126, PT ;  /* 0xc2fc00001400780b */ /* 0x000fc80003fae000 */
[----:B------:R-:W-:Y:S02]  /*0760*/  @!P1 FMUL R8, R8, 0.5 ;  /* 0x3f00000008089820 */ /* 0x000fe40000400000 */
[----:B------:R-:W-:Y:S01]  /*0770*/  @!P4 FMUL R10, R10, 0.5 ;  /* 0x3f0000000a0ac820 */ /* 0x000fe20000400000 */
[----:B------:R-:W1:Y:S01]  /*0780*/  MUFU.EX2 R14, R19 ;  /* 0x00000013000e7308 */ /* 0x000e620000000800 */
[----:B------:R-:W-:Y:S02]  /*0790*/  FADD R9, R9, R22 ;  /* 0x0000001609097221 */ /* 0x000fe40000000000 */
[----:B------:R-:W-:Y:S01]  /*07a0*/  @!P6 FMUL R16, R16, 0.5 ;  /* 0x3f0000001010e820 */ /* 0x000fe20000400000 */
[----:B0-----:R-:W-:-:S04]  /*07b0*/  @!P3 FMUL R12, R12, R12 ;  /* 0x0000000c0c0cb220 */ /* 0x001fc80000400000 */
[----:B------:R-:W0:Y:S01]  /*07c0*/  MUFU.EX2 R8, R8 ;  /* 0x0000000800087308 */ /* 0x000e220000000800 */
[----:B--2---:R-:W-:-:S04]  /*07d0*/  IMAD.WIDE R4, R0, 0x4, R4 ;  /* 0x0000000400047825 */ /* 0x004fc800078e0204 */
[----:B------:R-:W-:Y:S01]  /*07e0*/  @!P5 FMUL R20, R20, 0.5 ;  /* 0x3f0000001414d820 */ /* 0x000fe20000400000 */
[----:B------:R-:W-:Y:S01]  /*07f0*/  FADD R9, R9, R12 ;  /* 0x0000000c09097221 */ /* 0x000fe20000000000 */
[----:B------:R2:W-:Y:S01]  /*0800*/  @!P0 STG.E.64 desc[UR4][R4.64], R2 ;  /* 0x0000000204008986 */ /* 0x0005e2000c101b04 */
[----:B-1----:R-:W-:Y:S01]  /*0810*/  @!P2 FMUL R14, R14, R14 ;  /* 0x0000000e0e0ea220 */ /* 0x002fe20000400000 */
[----:B------:R-:W1:Y:S03]  /*0820*/  MUFU.EX2 R11, R10 ;  /* 0x0000000a000b7308 */ /* 0x000e660000000800 */
[----:B------:R-:W-:Y:S01]  /*0830*/  FADD R14, R9, R14 ;  /* 0x0000000e090e7221 */ /* 0x000fe20000000000 */
[----:B0-----:R-:W-:-:S04]  /*0840*/  @!P1 FMUL R8, R8, R8 ;  /* 0x0000000808089220 */ /* 0x001fc80000400000 */
[----:B------:R-:W0:Y:S01]  /*0850*/  MUFU.EX2 R13, R16 ;  /* 0x00000010000d7308 */ /* 0x000e220000000800 */
[----:B-1----:R-:W-:-:S07]  /*0860*/  @!P4 FMUL R11, R11, R11 ;  /* 0x0000000b0b0bc220 */ /* 0x002fce0000400000 */
[----:B------:R-:W1:Y:S01]  /*0870*/  MUFU.EX2 R15, R20 ;  /* 0x00000014000f7308 */ /* 0x000e620000000800 */
[----:B------:R-:W-:Y:S01]  /*0880*/  FADD R8, R8, R11 ;  /* 0x0000000b08087221 */ /* 0x000fe20000000000 */
[----:B0-----:R-:W-:-:S04]  /*0890*/  @!P6 FMUL R13, R13, R13 ;  /* 0x0000000d0d0de220 */ /* 0x001fc80000400000 */
[----:B------:R-:W-:Y:S01]  /*08a0*/  FADD R8, R8, R13 ;  /* 0x0000000d08087221 */ /* 0x000fe20000000000 */
[----:B-1----:R-:W-:-:S04]  /*08b0*/  @!P5 FMUL R15, R15, R15 ;  /* 0x0000000f0f0fd220 */ /* 0x002fc80000400000 */
[----:B------:R-:W-:Y:S01]  /*08c0*/  FADD R15, R8, R15 ;  /* 0x0000000f080f7221 */ /* 0x000fe20000000000 */
[----:B--2---:R-:W-:Y:S06]  /*08d0*/  @P0 EXIT ;  /* 0x000000000000094d */ /* 0x004fec0003800000 */
[----:B------:R-:W-:Y:S01]  /*08e0*/  STG.E.64 desc[UR4][R6.64], R14 ;  /* 0x0000000e06007986 */ /* 0x000fe2000c101b04 */
[----:B------:R-:W-:Y:S05]  /*08f0*/  EXIT ;  /* 0x000000000000794d */ /* 0x000fea0003800000 */
.L_x_0:
[----:B------:R-:W-:-:S00]  /*0900*/  BRA `(.L_x_0) ;  /* 0xfffffffc00fc7947 */ /* 0x000fc0000383ffff */
[----:B------:R-:W-:-:S00]  /*0910*/  NOP ;  /* 0x0000000000007918 */ /* 0x000fc00000000000 */
        /* <DEDUP_REMOVED lines=14> */
.L_x_1:


//--------------------- .nv.constant0.triton_poi_fused__softmax_div_masked_fill_2 --------------------------
	.section	.nv.constant0.triton_poi_fused__softmax_div_masked_fill_2,"a",@progbits
	.sectionflags	@""
	.align	4
.nv.constant0.triton_poi_fused__softmax_div_masked_fill_2:
	.zero		564
